	.headerflags	@"EF_CUDA_TEXMODE_UNIFIED EF_CUDA_64BIT_ADDRESS EF_CUDA_ACCELERATORS EF_CUDA_SM90 EF_CUDA_VIRTUAL_SM(EF_CUDA_SM90)"
	.elftype	@"ET_EXEC"


//--------------------- .nv.info                  --------------------------
	.section	.nv.info,"",@"SHT_CUDA_INFO"
	.align	4


	//----- nvinfo : EIATTR_REGCOUNT
	.align		4
        /*0000*/ 	.byte	0x04, 0x2f
        /*0002*/ 	.short	(.L_3 - .L_2)
	.align		4
.L_2:
        /*0004*/ 	.word	index@(triton_poi_fused__native_batch_norm_legit_no_training_add_convolution_div_hardtanh_mul_1)
        /*0008*/ 	.word	0x0000001c


	//----- nvinfo : EIATTR_MIN_STACK_SIZE
	.align		4
.L_3:
        /*000c*/ 	.byte	0x04, 0x12
        /*000e*/ 	.short	(.L_5 - .L_4)
	.align		4
.L_4:
        /*0010*/ 	.word	index@(triton_poi_fused__native_batch_norm_legit_no_training_add_convolution_div_hardtanh_mul_1)
        /*0014*/ 	.word	0x00000000


	//----- nvinfo : EIATTR_FRAME_SIZE
	.align		4
.L_5:
        /*0018*/ 	.byte	0x04, 0x11
        /*001a*/ 	.short	(.L_7 - .L_6)
	.align		4
.L_6:
        /*001c*/ 	.word	index@(triton_poi_fused__native_batch_norm_legit_no_training_add_convolution_div_hardtanh_mul_1)
        /*0020*/ 	.word	0x00000000


	//----- nvinfo : EIATTR_MIN_STACK_SIZE
	.align		4
.L_7:
        /*0024*/ 	.byte	0x04, 0x12
        /*0026*/ 	.short	(.L_9 - .L_8)
	.align		4
.L_8:
        /*0028*/ 	.word	index@(triton_poi_fused__native_batch_norm_legit_no_training_add_convolution_div_hardtanh_mul_1)
        /*002c*/ 	.word	0x00000000
.L_9:


//--------------------- .nv.info.triton_poi_fused__native_batch_norm_legit_no_training_add_convolution_div_hardtanh_mul_1 --------------------------
	.section	.nv.info.triton_poi_fused__native_batch_norm_legit_no_training_add_convolution_div_hardtanh_mul_1,"",@"SHT_CUDA_INFO"
	.sectionflags	@""
	.align	4


	//----- nvinfo : EIATTR_CUDA_API_VERSION
	.align		4
        /*0000*/ 	.byte	0x04, 0x37
        /*0002*/ 	.short	(.L_11 - .L_10)
.L_10:
        /*0004*/ 	.word	0x0000007c


	//----- nvinfo : EIATTR_KPARAM_INFO
	.align		4
.L_11:
        /*0008*/ 	.byte	0x04, 0x17
        /*000a*/ 	.short	(.L_13 - .L_12)
.L_12:
        /*000c*/ 	.word	0x00000000
        /*0010*/ 	.short	0x0007
        /*0012*/ 	.short	0x0038
        /*0014*/ 	.byte	0x00, 0xf0, 0x11, 0x00


	//----- nvinfo : EIATTR_KPARAM_INFO
	.align		4
.L_13:
        /*0018*/ 	.byte	0x04, 0x17
        /*001a*/ 	.short	(.L_15 - .L_14)
.L_14:
        /*001c*/ 	.word	0x00000000
        /*0020*/ 	.short	0x0006
        /*0022*/ 	.short	0x0030
        /*0024*/ 	.byte	0x00, 0xf4, 0x21, 0x00


	//----- nvinfo : EIATTR_KPARAM_INFO
	.align		4
.L_15:
        /*0028*/ 	.byte	0x04, 0x17
        /*002a*/ 	.short	(.L_17 - .L_16)
.L_16:
        /*002c*/ 	.word	0x00000000
        /*0030*/ 	.short	0x0005
        /*0032*/ 	.short	0x0028
        /*0034*/ 	.byte	0x00, 0xf4, 0x21, 0x00


	//----- nvinfo : EIATTR_KPARAM_INFO
	.align		4
.L_17:
        /*0038*/ 	.byte	0x04, 0x17
        /*003a*/ 	.short	(.L_19 - .L_18)
.L_18:
        /*003c*/ 	.word	0x00000000
        /*0040*/ 	.short	0x0004
        /*0042*/ 	.short	0x0020
        /*0044*/ 	.byte	0x00, 0xf4, 0x21, 0x00


	//----- nvinfo : EIATTR_KPARAM_INFO
	.align		4
.L_19:
        /*0048*/ 	.byte	0x04, 0x17
        /*004a*/ 	.short	(.L_21 - .L_20)
.L_20:
        /*004c*/ 	.word	0x00000000
        /*0050*/ 	.short	0x0003
        /*0052*/ 	.short	0x0018
        /*0054*/ 	.byte	0x00, 0xf4, 0x21, 0x00


	//----- nvinfo : EIATTR_KPARAM_INFO
	.align		4
.L_21:
        /*0058*/ 	.byte	0x04, 0x17
        /*005a*/ 	.short	(.L_23 - .L_22)
.L_22:
        /*005c*/ 	.word	0x00000000
        /*0060*/ 	.short	0x0002
        /*0062*/ 	.short	0x0010
        /*0064*/ 	.byte	0x00, 0xf4, 0x21, 0x00


	//----- nvinfo : EIATTR_KPARAM_INFO
	.align		4
.L_23:
        /*0068*/ 	.byte	0x04, 0x17
        /*006a*/ 	.short	(.L_25 - .L_24)
.L_24:
        /*006c*/ 	.word	0x00000000
        /*0070*/ 	.short	0x0001
        /*0072*/ 	.short	0x0008
        /*0074*/ 	.byte	0x00, 0xf4, 0x21, 0x00


	//----- nvinfo : EIATTR_KPARAM_INFO
	.align		4
.L_25:
        /*0078*/ 	.byte	0x04, 0x17
        /*007a*/ 	.short	(.L_27 - .L_26)
.L_26:
        /*007c*/ 	.word	0x00000000
        /*0080*/ 	.short	0x0000
        /*0082*/ 	.short	0x0000
        /*0084*/ 	.byte	0x00, 0xf4, 0x21, 0x00


	//----- nvinfo : EIATTR_SPARSE_MMA_MASK
	.align		4
.L_27:
        /*0088*/ 	.byte	0x03, 0x50
        /*008a*/ 	.short	0x0000


	//----- nvinfo : EIATTR_MAXREG_COUNT
	.align		4
        /*008c*/ 	.byte	0x03, 0x1b
        /*008e*/ 	.short	0x00ff


	//----- nvinfo : EIATTR_EXIT_INSTR_OFFSETS
	.align		4
        /*0090*/ 	.byte	0x04, 0x1c
        /*0092*/ 	.short	(.L_29 - .L_28)


	//   ....[0]....
.L_28:
        /*0094*/ 	.word	0x000005e0


	//   ....[1]....
        /*0098*/ 	.word	0x00000600


	//----- nvinfo : EIATTR_REQNTID
	.align		4
.L_29:
        /*009c*/ 	.byte	0x04, 0x10
        /*009e*/ 	.short	(.L_31 - .L_30)
.L_30:
        /*00a0*/ 	.word	0x00000080
        /*00a4*/ 	.word	0x00000001
        /*00a8*/ 	.word	0x00000001


	//----- nvinfo : EIATTR_CBANK_PARAM_SIZE
	.align		4
.L_31:
        /*00ac*/ 	.byte	0x03, 0x19
        /*00ae*/ 	.short	0x003c


	//----- nvinfo : EIATTR_PARAM_CBANK
	.align		4
        /*00b0*/ 	.byte	0x04, 0x0a
        /*00b2*/ 	.short	(.L_33 - .L_32)
	.align		4
.L_32:
        /*00b4*/ 	.word	index@(.nv.constant0.triton_poi_fused__native_batch_norm_legit_no_training_add_convolution_div_hardtanh_mul_1)
        /*00b8*/ 	.short	0x0210
        /*00ba*/ 	.short	0x003c


	//----- nvinfo : EIATTR_SW_WAR
	.align		4
.L_33:
        /*00bc*/ 	.byte	0x04, 0x36
        /*00be*/ 	.short	(.L_35 - .L_34)
.L_34:
        /*00c0*/ 	.word	0x00000008
.L_35:


//--------------------- .nv.callgraph             --------------------------
	.section	.nv.callgraph,"",@"SHT_CUDA_CALLGRAPH"
	.align	4
	.sectionentsize	8
	.align		4
        /*0000*/ 	.word	0x00000000
	.align		4
        /*0004*/ 	.word	0xffffffff
	.align		4
        /*0008*/ 	.word	0x00000000
	.align		4
        /*000c*/ 	.word	0xfffffffe
	.align		4
        /*0010*/ 	.word	0x00000000
	.align		4
        /*0014*/ 	.word	0xfffffffd
	.align		4
        /*0018*/ 	.word	0x00000000
	.align		4
        /*001c*/ 	.word	0xfffffffc


//--------------------- .nv.constant4             --------------------------
	.section	.nv.constant4,"a",@progbits
	.align	8
	.align		8
.nv.constant4:
        /*0000*/ 	.dword	_$_str
	.align		8
        /*0008*/ 	.dword	_$_str_$_2


//--------------------- .text.triton_poi_fused__native_batch_norm_legit_no_training_add_convolution_div_hardtanh_mul_1 --------------------------
	.section	.text.triton_poi_fused__native_batch_norm_legit_no_training_add_convolution_div_hardtanh_mul_1,"ax",@progbits
	.align	128
        .global         triton_poi_fused__native_batch_norm_legit_no_training_add_convolution_div_hardtanh_mul_1
        .type           triton_poi_fused__native_batch_norm_legit_no_training_add_convolution_div_hardtanh_mul_1,@function
        .size           triton_poi_fused__native_batch_norm_legit_no_training_add_convolution_div_hardtanh_mul_1,(.L_x_1 - triton_poi_fused__native_batch_norm_legit_no_training_add_convolution_div_hardtanh_mul_1)
        .other          triton_poi_fused__native_batch_norm_legit_no_training_add_convolution_div_hardtanh_mul_1,@"STO_CUDA_ENTRY STV_DEFAULT"
triton_poi_fused__native_batch_norm_legit_no_training_add_convolution_div_hardtanh_mul_1:
.text.triton_poi_fused__native_batch_norm_legit_no_training_add_convolution_div_hardtanh_mul_1:
[----:B------:R-:W0:Y:S01]  /*0000*/  LDC R1, c[0x0][0x28] ;  /* 0x00000a00ff017b82 */ /* 0x000e220000000800 */
[----:B------:R-:W1:Y:S01]  /*0010*/  S2R R0, SR_TID.X ;  /* 0x0000000000007919 */ /* 0x000e620000002100 */
[----:B------:R-:W-:Y:S01]  /*0020*/  CS2R R12, SRZ ;  /* 0x00000000000c7805 */ /* 0x000fe2000001ff00 */
[----:B------:R-:W-:Y:S01]  /*0030*/  IMAD.MOV.U32 R14, RZ, RZ, RZ ;  /* 0x000000ffff0e7224 */ /* 0x000fe200078e00ff */
[----:B------:R-:W-:Y:S01]  /*0040*/  ULDC.64 UR4, c[0x0][0x208] ;  /* 0x0000820000047ab9 */ /* 0x000fe20000000a00 */
[----:B------:R-:W2:Y:S03]  /*0050*/  S2R R5, SR_CTAID.X ;  /* 0x0000000000057919 */ /* 0x000ea60000002500 */
[----:B------:R-:W3:Y:S08]  /*0060*/  LDC.64 R16, c[0x0][0x220] ;  /* 0x00008800ff107b82 */ /* 0x000ef00000000a00 */
[----:B------:R-:W4:Y:S08]  /*0070*/  LDC.64 R20, c[0x0][0x210] ;  /* 0x00008400ff147b82 */ /* 0x000f300000000a00 */
[----:B------:R-:W5:Y:S08]  /*0080*/  LDC.64 R18, c[0x0][0x228] ;  /* 0x00008a00ff127b82 */ /* 0x000f700000000a00 */
[----:B------:R-:W3:Y:S01]  /*0090*/  LDC.64 R8, c[0x0][0x238] ;  /* 0x00008e00ff087b82 */ /* 0x000ee20000000a00 */
[----:B-1----:R-:W-:-:S02]  /*00a0*/  SHF.L.U32 R0, R0, 0x1, RZ ;  /* 0x0000000100007819 */ /* 0x002fc400000006ff */
[----:B--2---:R-:W-:-:S05]  /*00b0*/  SHF.R.S32.HI R3, RZ, 0x17, R5 ;  /* 0x00000017ff037819 */ /* 0x004fca0000011405 */
[----:B------:R-:W1:Y:S01]  /*00c0*/  LDC.64 R6, c[0x0][0x240] ;  /* 0x00009000ff067b82 */ /* 0x000e620000000a00 */
[----:B------:R-:W-:Y:S02]  /*00d0*/  LOP3.LUT R0, R0, 0xfe, RZ, 0xc0, !PT ;  /* 0x000000fe00007812 */ /* 0x000fe400078ec0ff */
[----:B------:R-:W-:Y:S02]  /*00e0*/  SGXT R3, R3, 0x1 ;  /* 0x000000010303781a */ /* 0x000fe40000000200 */
[----:B------:R-:W-:-:S03]  /*00f0*/  LEA R0, R5, R0, 0x8 ;  /* 0x0000000005007211 */ /* 0x000fc600078e40ff */
[----:B------:R-:W2:Y:S01]  /*0100*/  LDC.64 R4, c[0x0][0x230] ;  /* 0x00008c00ff047b82 */ /* 0x000ea20000000a00 */
[----:B------:R-:W-:Y:S02]  /*0110*/  LEA.HI R3, R3, R0, RZ, 0x3 ;  /* 0x0000000003037211 */ /* 0x000fe400078f18ff */
[----:B------:R-:W-:Y:S02]  /*0120*/  ISETP.GE.AND P0, PT, R0, 0x100, PT ;  /* 0x000001000000780c */ /* 0x000fe40003f06270 */
[----:B------:R-:W-:-:S04]  /*0130*/  SHF.R.S32.HI R3, RZ, 0x3, R3 ;  /* 0x00000003ff037819 */ /* 0x000fc80000011403 */
[----:B------:R-:W-:-:S04]  /*0140*/  LEA.HI R2, R3, R3, RZ, 0x3 ;  /* 0x0000000303027211 */ /* 0x000fc800078f18ff */
[----:B------:R-:W-:-:S04]  /*0150*/  LOP3.LUT R2, R2, 0xfffffff8, RZ, 0xc0, !PT ;  /* 0xfffffff802027812 */ /* 0x000fc800078ec0ff */
[----:B------:R-:W-:-:S05]  /*0160*/  IADD3 R15, R3, -R2, RZ ;  /* 0x80000002030f7210 */ /* 0x000fca0007ffe0ff */
[----:B--2---:R-:W-:-:S05]  /*0170*/  IMAD.WIDE R4, R15, 0x4, R4 ;  /* 0x000000040f047825 */ /* 0x004fca00078e0204 */
[----:B------:R-:W2:Y:S04]  /*0180*/  @!P0 LDG.E.EL R12, desc[UR4][R4.64] ;  /* 0x00000004040c8981 */ /* 0x000ea8000c2e1900 */
[----:B------:R4:W2:Y:S01]  /*0190*/  @!P0 LDG.E.EL R14, desc[UR4][R4.64] ;  /* 0x00000004040e8981 */ /* 0x0008a2000c2e1900 */
[----:B------:R-:W-:Y:S02]  /*01a0*/  CS2R R10, SRZ ;  /* 0x00000000000a7805 */ /* 0x000fe4000001ff00 */
[----:B------:R-:W-:Y:S01]  /*01b0*/  CS2R R2, SRZ ;  /* 0x0000000000027805 */ /* 0x000fe2000001ff00 */
[----:B---3--:R-:W-:-:S04]  /*01c0*/  IMAD.WIDE R16, R15, 0x4, R16 ;  /* 0x000000040f107825 */ /* 0x008fc800078e0210 */
[----:B-----5:R-:W-:Y:S01]  /*01d0*/  IMAD.WIDE R24, R15, 0x4, R18 ;  /* 0x000000040f187825 */ /* 0x020fe200078e0212 */
[----:B------:R-:W-:Y:S01]  /*01e0*/  CS2R R18, SRZ ;  /* 0x0000000000127805 */ /* 0x000fe2000001ff00 */
[----:B------:R-:W3:Y:S02]  /*01f0*/  @!P0 LDG.E.EL R13, desc[UR4][R16.64] ;  /* 0x00000004100d8981 */ /* 0x000ee4000c2e1900 */
[----:B----4-:R-:W-:Y:S02]  /*0200*/  IMAD.WIDE R4, R0, 0x4, R20 ;  /* 0x0000000400047825 */ /* 0x010fe400078e0214 */
[----:B------:R-:W4:Y:S01]  /*0210*/  @!P0 LDG.E.EL R10, desc[UR4][R16.64] ;  /* 0x00000004100a8981 */ /* 0x000f22000c2e1900 */
[----:B------:R-:W-:-:S03]  /*0220*/  HFMA2.MMA R22, -RZ, RZ, 0, 0 ;  /* 0x00000000ff167435 */ /* 0x000fc600000001ff */
[----:B------:R-:W3:Y:S01]  /*0230*/  @!P0 LDG.E.64 R2, desc[UR4][R4.64] ;  /* 0x0000000404028981 */ /* 0x000ee2000c1e1b00 */
[----:B0-----:R-:W-:-:S03]  /*0240*/  IMAD.WIDE R8, R15, 0x4, R8 ;  /* 0x000000040f087825 */ /* 0x001fc600078e0208 */
[----:B------:R-:W5:Y:S01]  /*0250*/  @!P0 LDG.E.EL R11, desc[UR4][R24.64] ;  /* 0x00000004180b8981 */ /* 0x000f62000c2e1900 */
[----:B-1----:R-:W-:Y:S01]  /*0260*/  IMAD.WIDE R6, R15, 0x4, R6 ;  /* 0x000000040f067825 */ /* 0x002fe200078e0206 */
[----:B------:R-:W-:Y:S02]  /*0270*/  MOV R15, RZ ;  /* 0x000000ff000f7202 */ /* 0x000fe40000000f00 */
[----:B------:R-:W3:Y:S01]  /*0280*/  @!P0 LDG.E.EL R18, desc[UR4][R24.64] ;  /* 0x0000000418128981 */ /* 0x000ee2000c2e1900 */
[----:B------:R-:W-:-:S03]  /*0290*/  IMAD.MOV.U32 R20, RZ, RZ, RZ ;  /* 0x000000ffff147224 */ /* 0x000fc600078e00ff */
[----:B------:R-:W3:Y:S04]  /*02a0*/  @!P0 LDG.E.EL R22, desc[UR4][R8.64] ;  /* 0x0000000408168981 */ /* 0x000ee8000c2e1900 */
[----:B------:R0:W3:Y:S04]  /*02b0*/  @!P0 LDG.E.EL R20, desc[UR4][R8.64] ;  /* 0x0000000408148981 */ /* 0x0000e8000c2e1900 */
[----:B------:R-:W3:Y:S04]  /*02c0*/  @!P0 LDG.E.EL R19, desc[UR4][R6.64] ;  /* 0x0000000406138981 */ /* 0x000ee8000c2e1900 */
[----:B------:R1:W3:Y:S01]  /*02d0*/  @!P0 LDG.E.EL R15, desc[UR4][R6.64] ;  /* 0x00000004060f8981 */ /* 0x0002e2000c2e1900 */
[----:B0-----:R-:W-:Y:S01]  /*02e0*/  HFMA2.MMA R8, -RZ, RZ, 1.625, 0 ;  /* 0x3e800000ff087435 */ /* 0x001fe200000001ff */
[----:B--2---:R-:W-:Y:S01]  /*02f0*/  FADD R12, R12, 9.9999997473787516356e-06 ;  /* 0x3727c5ac0c0c7421 */ /* 0x004fe20000000000 */
[----:B------:R-:W-:-:S03]  /*0300*/  FADD R14, R14, 9.9999997473787516356e-06 ;  /* 0x3727c5ac0e0e7421 */ /* 0x000fc60000000000 */
[----:B------:R-:W0:Y:S08]  /*0310*/  MUFU.SQRT R16, R12 ;  /* 0x0000000c00107308 */ /* 0x000e300000002000 */
[----:B------:R-:W2:Y:S01]  /*0320*/  MUFU.SQRT R17, R14 ;  /* 0x0000000e00117308 */ /* 0x000ea20000002000 */
[C---:B0-----:R-:W-:Y:S02]  /*0330*/  FSETP.GT.AND P1, PT, R16.reuse, 8.50705917302346158658e+37, PT ;  /* 0x7e8000001000780b */ /* 0x041fe40003f24000 */
[----:B------:R-:W-:-:S02]  /*0340*/  FSETP.GEU.AND P3, PT, R16, 1.175494350822287508e-38, PT ;  /* 0x008000001000780b */ /* 0x000fc40003f6e000 */
[C---:B--2---:R-:W-:Y:S02]  /*0350*/  FSETP.GT.AND P2, PT, R17.reuse, 8.50705917302346158658e+37, PT ;  /* 0x7e8000001100780b */ /* 0x044fe40003f44000 */
[----:B------:R-:W-:-:S07]  /*0360*/  FSETP.GEU.AND P4, PT, R17, 1.175494350822287508e-38, PT ;  /* 0x008000001100780b */ /* 0x000fce0003f8e000 */
[----:B------:R-:W-:-:S04]  /*0370*/  @P1 FMUL R16, R16, 0.25 ;  /* 0x3e80000010101820 */ /* 0x000fc80000400000 */
[----:B------:R-:W-:Y:S01]  /*0380*/  @!P3 FMUL R16, R16, 16777216 ;  /* 0x4b8000001010b820 */ /* 0x000fe20000400000 */
[----:B------:R-:W-:-:S04]  /*0390*/  @P2 FMUL R17, R17, 0.25 ;  /* 0x3e80000011112820 */ /* 0x000fc80000400000 */
[----:B------:R-:W-:Y:S01]  /*03a0*/  @!P4 FMUL R17, R17, 16777216 ;  /* 0x4b8000001111c820 */ /* 0x000fe20000400000 */
[----:B------:R-:W0:Y:S01]  /*03b0*/  MUFU.RCP R16, R16 ;  /* 0x0000001000107308 */ /* 0x000e220000001000 */
[----:B-1----:R-:W-:-:S07]  /*03c0*/  FSEL R7, R8, 1, P1 ;  /* 0x3f80000008077808 */ /* 0x002fce0000800000 */
[----:B------:R-:W1:Y:S01]  /*03d0*/  MUFU.RCP R17, R17 ;  /* 0x0000001100117308 */ /* 0x000e620000001000 */
[----:B------:R-:W-:Y:S01]  /*03e0*/  FSEL R8, R8, 1, P2 ;  /* 0x3f80000008087808 */ /* 0x000fe20001000000 */
[----:B------:R-:W-:Y:S01]  /*03f0*/  @!P3 FMUL R7, R7, 16777216 ;  /* 0x4b8000000707b820 */ /* 0x000fe20000400000 */
[----:B---3--:R-:W-:Y:S01]  /*0400*/  FADD R2, R13, R2 ;  /* 0x000000020d027221 */ /* 0x008fe20000000000 */
[----:B----4-:R-:W-:Y:S02]  /*0410*/  FADD R3, R10, R3 ;  /* 0x000000030a037221 */ /* 0x010fe40000000000 */
[----:B------:R-:W-:Y:S01]  /*0420*/  @!P4 FMUL R8, R8, 16777216 ;  /* 0x4b8000000808c820 */ /* 0x000fe20000400000 */
[----:B0-----:R-:W-:Y:S01]  /*0430*/  FMUL R6, R16, R7 ;  /* 0x0000000710067220 */ /* 0x001fe20000400000 */
[----:B-----5:R-:W-:Y:S01]  /*0440*/  FADD R11, R2, -R11 ;  /* 0x8000000b020b7221 */ /* 0x020fe20000000000 */
[----:B------:R-:W-:Y:S01]  /*0450*/  FADD R18, R3, -R18 ;  /* 0x8000001203127221 */ /* 0x000fe20000000000 */
[----:B-1----:R-:W-:-:S02]  /*0460*/  FMUL R7, R17, R8 ;  /* 0x0000000811077220 */ /* 0x002fc40000400000 */
[----:B------:R-:W-:Y:S02]  /*0470*/  FMUL R6, R11, R6 ;  /* 0x000000060b067220 */ /* 0x000fe40000400000 */
[----:B------:R-:W-:Y:S02]  /*0480*/  FMUL R18, R18, R7 ;  /* 0x0000000712127220 */ /* 0x000fe40000400000 */
[----:B------:R-:W-:Y:S02]  /*0490*/  FFMA R19, R6, R22, R19 ;  /* 0x0000001606137223 */ /* 0x000fe40000000013 */
[----:B------:R-:W0:Y:S01]  /*04a0*/  LDC.64 R6, c[0x0][0x218] ;  /* 0x00008600ff067b82 */ /* 0x000e220000000a00 */
[----:B------:R-:W-:Y:S01]  /*04b0*/  FFMA R15, R18, R20, R15 ;  /* 0x00000014120f7223 */ /* 0x000fe2000000000f */
[----:B------:R-:W-:-:S03]  /*04c0*/  FADD R8, R19, 3 ;  /* 0x4040000013087421 */ /* 0x000fc60000000000 */
[----:B------:R-:W-:Y:S02]  /*04d0*/  FADD R9, R15, 3 ;  /* 0x404000000f097421 */ /* 0x000fe40000000000 */
[----:B------:R-:W-:-:S03]  /*04e0*/  FSETP.GTU.AND P1, PT, R8, RZ, PT ;  /* 0x000000ff0800720b */ /* 0x000fc60003f2c000 */
[C---:B------:R-:W-:Y:S02]  /*04f0*/  FSETP.GTU.AND P2, PT, R9.reuse, RZ, PT ;  /* 0x000000ff0900720b */ /* 0x040fe40003f4c000 */
[----:B------:R-:W-:Y:S02]  /*0500*/  FSEL R8, R8, RZ, P1 ;  /* 0x000000ff08087208 */ /* 0x000fe40000800000 */
[----:B------:R-:W-:Y:S02]  /*0510*/  FSEL R9, R9, RZ, P2 ;  /* 0x000000ff09097208 */ /* 0x000fe40001000000 */
[C---:B------:R-:W-:Y:S02]  /*0520*/  FSETP.GEU.AND P3, PT, R8.reuse, 6, PT ;  /* 0x40c000000800780b */ /* 0x040fe40003f6e000 */
[C---:B------:R-:W-:Y:S01]  /*0530*/  FSETP.GEU.AND P4, PT, R9.reuse, 6, PT ;  /* 0x40c000000900780b */ /* 0x040fe20003f8e000 */
[C---:B------:R-:W-:Y:S01]  /*0540*/  FMUL R10, R9.reuse, 0.16666667163372039795 ;  /* 0x3e2aaaab090a7820 */ /* 0x040fe20000400000 */
[C---:B------:R-:W-:Y:S01]  /*0550*/  FSETP.NAN.AND P1, PT, R8.reuse, R8, PT ;  /* 0x000000080800720b */ /* 0x040fe20003f28000 */
[----:B------:R-:W-:Y:S01]  /*0560*/  FMUL R8, R8, 0.16666667163372039795 ;  /* 0x3e2aaaab08087820 */ /* 0x000fe20000400000 */
[----:B------:R-:W-:Y:S01]  /*0570*/  FSETP.NAN.AND P2, PT, R9, R9, PT ;  /* 0x000000090900720b */ /* 0x000fe20003f48000 */
[----:B------:R1:W-:Y:S01]  /*0580*/  @!P0 STG.E.64 desc[UR4][R4.64], R2 ;  /* 0x0000000204008986 */ /* 0x0003e2000c101b04 */
[----:B0-----:R-:W-:-:S05]  /*0590*/  IMAD.WIDE R6, R0, 0x4, R6 ;  /* 0x0000000400067825 */ /* 0x001fca00078e0206 */
[----:B------:R-:W-:Y:S02]  /*05a0*/  @P3 FSEL R8, R8, 1, P1 ;  /* 0x3f80000008083808 */ /* 0x000fe40000800000 */
[----:B------:R-:W-:-:S03]  /*05b0*/  @P4 FSEL R10, R10, 1, P2 ;  /* 0x3f8000000a0a4808 */ /* 0x000fc60001000000 */
[----:B------:R-:W-:Y:S02]  /*05c0*/  FMUL R8, R19, R8 ;  /* 0x0000000813087220 */ /* 0x000fe40000400000 */
[----:B------:R-:W-:Y:S01]  /*05d0*/  FMUL R9, R15, R10 ;  /* 0x0000000a0f097220 */ /* 0x000fe20000400000 */
[----:B-1----:R-:W-:Y:S06]  /*05e0*/  @P0 EXIT ;  /* 0x000000000000094d */ /* 0x002fec0003800000 */
[----:B------:R-:W-:Y:S01]  /*05f0*/  STG.E.64 desc[UR4][R6.64], R8 ;  /* 0x0000000806007986 */ /* 0x000fe2000c101b04 */
[----:B------:R-:W-:Y:S05]  /*0600*/  EXIT ;  /* 0x000000000000794d */ /* 0x000fea0003800000 */
.L_x_0:
[----:B------:R-:W-:-:S00]  /*0610*/  BRA `(.L_x_0) ;  /* 0xfffffffc00fc7947 */ /* 0x000fc0000383ffff */
[----:B------:R-:W-:-:S00]  /*0620*/  NOP ;  /* 0x0000000000007918 */ /* 0x000fc00000000000 */
        /* <DEDUP_REMOVED lines=13> */
.L_x_1:


//--------------------- .nv.global.init           --------------------------
	.section	.nv.global.init,"aw",@progbits
.nv.global.init:
	.type		_$_str,@object
	.size		_$_str,(_$_str_$_2 - _$_str)
_$_str:
        /*0000*/ 	.byte	0x5f, 0x5f, 0x43, 0x55, 0x44, 0x41, 0x5f, 0x46, 0x54, 0x5a, 0x00
	.type		_$_str_$_2,@object
	.size		_$_str_$_2,(.L_1 - _$_str_$_2)
_$_str_$_2:
        /*000b*/ 	.byte	0x5f, 0x5f, 0x43, 0x55, 0x44, 0x41, 0x5f, 0x50, 0x52, 0x45, 0x43, 0x5f, 0x53, 0x51, 0x52, 0x54
        /*001b*/ 	.byte	0x00
.L_1:


//--------------------- .nv.constant0.triton_poi_fused__native_batch_norm_legit_no_training_add_convolution_div_hardtanh_mul_1 --------------------------
	.section	.nv.constant0.triton_poi_fused__native_batch_norm_legit_no_training_add_convolution_div_hardtanh_mul_1,"a",@progbits
	.sectionflags	@""
	.align	4
.nv.constant0.triton_poi_fused__native_batch_norm_legit_no_training_add_convolution_div_hardtanh_mul_1:
	.zero		588
